	.headerflags	@"EF_CUDA_TEXMODE_UNIFIED EF_CUDA_64BIT_ADDRESS EF_CUDA_ACCELERATORS EF_CUDA_SM90 EF_CUDA_VIRTUAL_SM(EF_CUDA_SM90)"
	.elftype	@"ET_EXEC"


//--------------------- .nv.info                  --------------------------
	.section	.nv.info,"",@"SHT_CUDA_INFO"
	.align	4


	//----- nvinfo : EIATTR_REGCOUNT
	.align		4
        /*0000*/ 	.byte	0x04, 0x2f
        /*0002*/ 	.short	(.L_3 - .L_2)
	.align		4
.L_2:
        /*0004*/ 	.word	index@(triton_poi_fused__native_batch_norm_legit_no_training_add_native_batch_norm_backward_relu_24)
        /*0008*/ 	.word	0x00000016


	//----- nvinfo : EIATTR_MIN_STACK_SIZE
	.align		4
.L_3:
        /*000c*/ 	.byte	0x04, 0x12
        /*000e*/ 	.short	(.L_5 - .L_4)
	.align		4
.L_4:
        /*0010*/ 	.word	index@(triton_poi_fused__native_batch_norm_legit_no_training_add_native_batch_norm_backward_relu_24)
        /*0014*/ 	.word	0x00000000


	//----- nvinfo : EIATTR_FRAME_SIZE
	.align		4
.L_5:
        /*0018*/ 	.byte	0x04, 0x11
        /*001a*/ 	.short	(.L_7 - .L_6)
	.align		4
.L_6:
        /*001c*/ 	.word	index@(triton_poi_fused__native_batch_norm_legit_no_training_add_native_batch_norm_backward_relu_24)
        /*0020*/ 	.word	0x00000000


	//----- nvinfo : EIATTR_MIN_STACK_SIZE
	.align		4
.L_7:
        /*0024*/ 	.byte	0x04, 0x12
        /*0026*/ 	.short	(.L_9 - .L_8)
	.align		4
.L_8:
        /*0028*/ 	.word	index@(triton_poi_fused__native_batch_norm_legit_no_training_add_native_batch_norm_backward_relu_24)
        /*002c*/ 	.word	0x00000000
.L_9:


//--------------------- .nv.info.triton_poi_fused__native_batch_norm_legit_no_training_add_native_batch_norm_backward_relu_24 --------------------------
	.section	.nv.info.triton_poi_fused__native_batch_norm_legit_no_training_add_native_batch_norm_backward_relu_24,"",@"SHT_CUDA_INFO"
	.sectionflags	@""
	.align	4


	//----- nvinfo : EIATTR_CUDA_API_VERSION
	.align		4
        /*0000*/ 	.byte	0x04, 0x37
        /*0002*/ 	.short	(.L_11 - .L_10)
.L_10:
        /*0004*/ 	.word	0x0000007c


	//----- nvinfo : EIATTR_KPARAM_INFO
	.align		4
.L_11:
        /*0008*/ 	.byte	0x04, 0x17
        /*000a*/ 	.short	(.L_13 - .L_12)
.L_12:
        /*000c*/ 	.word	0x00000000
        /*0010*/ 	.short	0x0009
        /*0012*/ 	.short	0x0048
        /*0014*/ 	.byte	0x00, 0xf0, 0x11, 0x00


	//----- nvinfo : EIATTR_KPARAM_INFO
	.align		4
.L_13:
        /*0018*/ 	.byte	0x04, 0x17
        /*001a*/ 	.short	(.L_15 - .L_14)
.L_14:
        /*001c*/ 	.word	0x00000000
        /*0020*/ 	.short	0x0008
        /*0022*/ 	.short	0x0040
        /*0024*/ 	.byte	0x00, 0xf4, 0x21, 0x00


	//----- nvinfo : EIATTR_KPARAM_INFO
	.align		4
.L_15:
        /*0028*/ 	.byte	0x04, 0x17
        /*002a*/ 	.short	(.L_17 - .L_16)
.L_16:
        /*002c*/ 	.word	0x00000000
        /*0030*/ 	.short	0x0007
        /*0032*/ 	.short	0x0038
        /*0034*/ 	.byte	0x00, 0xf4, 0x21, 0x00


	//----- nvinfo : EIATTR_KPARAM_INFO
	.align		4
.L_17:
        /*0038*/ 	.byte	0x04, 0x17
        /*003a*/ 	.short	(.L_19 - .L_18)
.L_18:
        /*003c*/ 	.word	0x00000000
        /*0040*/ 	.short	0x0006
        /*0042*/ 	.short	0x0030
        /*0044*/ 	.byte	0x00, 0xf4, 0x21, 0x00


	//----- nvinfo : EIATTR_KPARAM_INFO
	.align		4
.L_19:
        /*0048*/ 	.byte	0x04, 0x17
        /*004a*/ 	.short	(.L_21 - .L_20)
.L_20:
        /*004c*/ 	.word	0x00000000
        /*0050*/ 	.short	0x0005
        /*0052*/ 	.short	0x0028
        /*0054*/ 	.byte	0x00, 0xf4, 0x21, 0x00


	//----- nvinfo : EIATTR_KPARAM_INFO
	.align		4
.L_21:
        /*0058*/ 	.byte	0x04, 0x17
        /*005a*/ 	.short	(.L_23 - .L_22)
.L_22:
        /*005c*/ 	.word	0x00000000
        /*0060*/ 	.short	0x0004
        /*0062*/ 	.short	0x0020
        /*0064*/ 	.byte	0x00, 0xf4, 0x21, 0x00


	//----- nvinfo : EIATTR_KPARAM_INFO
	.align		4
.L_23:
        /*0068*/ 	.byte	0x04, 0x17
        /*006a*/ 	.short	(.L_25 - .L_24)
.L_24:
        /*006c*/ 	.word	0x00000000
        /*0070*/ 	.short	0x0003
        /*0072*/ 	.short	0x0018
        /*0074*/ 	.byte	0x00, 0xf4, 0x21, 0x00


	//----- nvinfo : EIATTR_KPARAM_INFO
	.align		4
.L_25:
        /*0078*/ 	.byte	0x04, 0x17
        /*007a*/ 	.short	(.L_27 - .L_26)
.L_26:
        /*007c*/ 	.word	0x00000000
        /*0080*/ 	.short	0x0002
        /*0082*/ 	.short	0x0010
        /*0084*/ 	.byte	0x00, 0xf4, 0x21, 0x00


	//----- nvinfo : EIATTR_KPARAM_INFO
	.align		4
.L_27:
        /*0088*/ 	.byte	0x04, 0x17
        /*008a*/ 	.short	(.L_29 - .L_28)
.L_28:
        /*008c*/ 	.word	0x00000000
        /*0090*/ 	.short	0x0001
        /*0092*/ 	.short	0x0008
        /*0094*/ 	.byte	0x00, 0xf4, 0x21, 0x00


	//----- nvinfo : EIATTR_KPARAM_INFO
	.align		4
.L_29:
        /*0098*/ 	.byte	0x04, 0x17
        /*009a*/ 	.short	(.L_31 - .L_30)
.L_30:
        /*009c*/ 	.word	0x00000000
        /*00a0*/ 	.short	0x0000
        /*00a2*/ 	.short	0x0000
        /*00a4*/ 	.byte	0x00, 0xf4, 0x21, 0x00


	//----- nvinfo : EIATTR_SPARSE_MMA_MASK
	.align		4
.L_31:
        /*00a8*/ 	.byte	0x03, 0x50
        /*00aa*/ 	.short	0x0000


	//----- nvinfo : EIATTR_MAXREG_COUNT
	.align		4
        /*00ac*/ 	.byte	0x03, 0x1b
        /*00ae*/ 	.short	0x00ff


	//----- nvinfo : EIATTR_EXIT_INSTR_OFFSETS
	.align		4
        /*00b0*/ 	.byte	0x04, 0x1c
        /*00b2*/ 	.short	(.L_33 - .L_32)


	//   ....[0]....
.L_32:
        /*00b4*/ 	.word	0x000004a0


	//----- nvinfo : EIATTR_REQNTID
	.align		4
.L_33:
        /*00b8*/ 	.byte	0x04, 0x10
        /*00ba*/ 	.short	(.L_35 - .L_34)
.L_34:
        /*00bc*/ 	.word	0x00000100
        /*00c0*/ 	.word	0x00000001
        /*00c4*/ 	.word	0x00000001


	//----- nvinfo : EIATTR_CBANK_PARAM_SIZE
	.align		4
.L_35:
        /*00c8*/ 	.byte	0x03, 0x19
        /*00ca*/ 	.short	0x004c


	//----- nvinfo : EIATTR_PARAM_CBANK
	.align		4
        /*00cc*/ 	.byte	0x04, 0x0a
        /*00ce*/ 	.short	(.L_37 - .L_36)
	.align		4
.L_36:
        /*00d0*/ 	.word	index@(.nv.constant0.triton_poi_fused__native_batch_norm_legit_no_training_add_native_batch_norm_backward_relu_24)
        /*00d4*/ 	.short	0x0210
        /*00d6*/ 	.short	0x004c


	//----- nvinfo : EIATTR_SW_WAR
	.align		4
.L_37:
        /*00d8*/ 	.byte	0x04, 0x36
        /*00da*/ 	.short	(.L_39 - .L_38)
.L_38:
        /*00dc*/ 	.word	0x00000008
.L_39:


//--------------------- .nv.callgraph             --------------------------
	.section	.nv.callgraph,"",@"SHT_CUDA_CALLGRAPH"
	.align	4
	.sectionentsize	8
	.align		4
        /*0000*/ 	.word	0x00000000
	.align		4
        /*0004*/ 	.word	0xffffffff
	.align		4
        /*0008*/ 	.word	0x00000000
	.align		4
        /*000c*/ 	.word	0xfffffffe
	.align		4
        /*0010*/ 	.word	0x00000000
	.align		4
        /*0014*/ 	.word	0xfffffffd
	.align		4
        /*0018*/ 	.word	0x00000000
	.align		4
        /*001c*/ 	.word	0xfffffffc


//--------------------- .nv.constant4             --------------------------
	.section	.nv.constant4,"a",@progbits
	.align	8
	.align		8
.nv.constant4:
        /*0000*/ 	.dword	_$_str
	.align		8
        /*0008*/ 	.dword	_$_str_$_2


//--------------------- .text.triton_poi_fused__native_batch_norm_legit_no_training_add_native_batch_norm_backward_relu_24 --------------------------
	.section	.text.triton_poi_fused__native_batch_norm_legit_no_training_add_native_batch_norm_backward_relu_24,"ax",@progbits
	.align	128
        .global         triton_poi_fused__native_batch_norm_legit_no_training_add_native_batch_norm_backward_relu_24
        .type           triton_poi_fused__native_batch_norm_legit_no_training_add_native_batch_norm_backward_relu_24,@function
        .size           triton_poi_fused__native_batch_norm_legit_no_training_add_native_batch_norm_backward_relu_24,(.L_x_1 - triton_poi_fused__native_batch_norm_legit_no_training_add_native_batch_norm_backward_relu_24)
        .other          triton_poi_fused__native_batch_norm_legit_no_training_add_native_batch_norm_backward_relu_24,@"STO_CUDA_ENTRY STV_DEFAULT"
triton_poi_fused__native_batch_norm_legit_no_training_add_native_batch_norm_backward_relu_24:
.text.triton_poi_fused__native_batch_norm_legit_no_training_add_native_batch_norm_backward_relu_24:
[----:B------:R-:W-:Y:S01]  /*0000*/  LDC R1, c[0x0][0x28] ;  /* 0x00000a00ff017b82 */ /* 0x000fe20000000800 */
[----:B------:R-:W1:Y:S07]  /*0010*/  S2R R0, SR_TID.X ;  /* 0x0000000000007919 */ /* 0x000e6e0000002100 */
[----:B------:R-:W2:Y:S01]  /*0020*/  LDC.64 R2, c[0x0][0x230] ;  /* 0x00008c00ff027b82 */ /* 0x000ea20000000a00 */
[----:B------:R-:W-:Y:S01]  /*0030*/  ULDC.64 UR4, c[0x0][0x208] ;  /* 0x0000820000047ab9 */ /* 0x000fe20000000a00 */
[----:B------:R-:W3:Y:S06]  /*0040*/  S2R R7, SR_CTAID.X ;  /* 0x0000000000077919 */ /* 0x000eec0000002500 */
[----:B------:R-:W4:Y:S08]  /*0050*/  LDC.64 R8, c[0x0][0x218] ;  /* 0x00008600ff087b82 */ /* 0x000f300000000a00 */
[----:B------:R-:W5:Y:S08]  /*0060*/  LDC.64 R14, c[0x0][0x228] ;  /* 0x00008a00ff0e7b82 */ /* 0x000f700000000a00 */
[----:B------:R-:W5:Y:S01]  /*0070*/  LDC.64 R12, c[0x0][0x240] ;  /* 0x00009000ff0c7b82 */ /* 0x000f620000000a00 */
[----:B-1----:R-:W-:-:S07]  /*0080*/  SHF.L.U32 R0, R0, 0x1, RZ ;  /* 0x0000000100007819 */ /* 0x002fce00000006ff */
[----:B------:R-:W1:Y:S01]  /*0090*/  LDC.64 R16, c[0x0][0x238] ;  /* 0x00008e00ff107b82 */ /* 0x000e620000000a00 */
[----:B---3--:R-:W-:Y:S02]  /*00a0*/  SHF.R.S32.HI R5, RZ, 0x16, R7 ;  /* 0x00000016ff057819 */ /* 0x008fe40000011407 */
[----:B------:R-:W-:Y:S02]  /*00b0*/  LOP3.LUT R0, R0, 0x1fe, RZ, 0xc0, !PT ;  /* 0x000001fe00007812 */ /* 0x000fe400078ec0ff */
[----:B------:R-:W-:Y:S02]  /*00c0*/  SGXT R5, R5, 0x1 ;  /* 0x000000010505781a */ /* 0x000fe40000000200 */
[----:B------:R-:W-:Y:S02]  /*00d0*/  LEA R0, R7, R0, 0x9 ;  /* 0x0000000007007211 */ /* 0x000fe400078e48ff */
[----:B------:R-:W3:Y:S02]  /*00e0*/  LDC.64 R6, c[0x0][0x220] ;  /* 0x00008800ff067b82 */ /* 0x000ee40000000a00 */
[----:B------:R-:W-:-:S04]  /*00f0*/  LEA.HI R5, R5, R0, RZ, 0x8 ;  /* 0x0000000005057211 */ /* 0x000fc800078f40ff */
[----:B------:R-:W-:-:S04]  /*0100*/  LOP3.LUT R5, R5, 0xffffff00, RZ, 0xc0, !PT ;  /* 0xffffff0005057812 */ /* 0x000fc800078ec0ff */
[----:B------:R-:W-:Y:S02]  /*0110*/  IADD3 R10, R0, -R5, RZ ;  /* 0x80000005000a7210 */ /* 0x000fe40007ffe0ff */
[----:B------:R-:W1:Y:S03]  /*0120*/  LDC.64 R4, c[0x0][0x210] ;  /* 0x00008400ff047b82 */ /* 0x000e660000000a00 */
[----:B--2---:R-:W-:-:S06]  /*0130*/  IMAD.WIDE R2, R10, 0x4, R2 ;  /* 0x000000040a027825 */ /* 0x004fcc00078e0202 */
[----:B------:R-:W2:Y:S01]  /*0140*/  LDG.E.EL.64 R2, desc[UR4][R2.64] ;  /* 0x0000000402027981 */ /* 0x000ea2000c2e1b00 */
[----:B----4-:R-:W-:-:S04]  /*0150*/  IMAD.WIDE R8, R0, 0x4, R8 ;  /* 0x0000000400087825 */ /* 0x010fc800078e0208 */
[----:B---3--:R-:W-:Y:S02]  /*0160*/  IMAD.WIDE R6, R0, 0x4, R6 ;  /* 0x0000000400067825 */ /* 0x008fe400078e0206 */
[----:B------:R-:W3:Y:S02]  /*0170*/  LDG.E.64 R8, desc[UR4][R8.64] ;  /* 0x0000000408087981 */ /* 0x000ee4000c1e1b00 */
[----:B-----5:R-:W-:Y:S02]  /*0180*/  IMAD.WIDE R14, R10, 0x4, R14 ;  /* 0x000000040a0e7825 */ /* 0x020fe400078e020e */
[----:B------:R-:W4:Y:S02]  /*0190*/  LDG.E.64 R6, desc[UR4][R6.64] ;  /* 0x0000000406067981 */ /* 0x000f24000c1e1b00 */
[----:B01----:R-:W-:Y:S02]  /*01a0*/  IMAD.WIDE R4, R0, 0x4, R4 ;  /* 0x0000000400047825 */ /* 0x003fe400078e0204 */
[----:B------:R-:W5:Y:S04]  /*01b0*/  LDG.E.EL.64 R14, desc[UR4][R14.64] ;  /* 0x000000040e0e7981 */ /* 0x000f68000c2e1b00 */
[----:B------:R-:W3:Y:S01]  /*01c0*/  LDG.E.64 R4, desc[UR4][R4.64] ;  /* 0x0000000404047981 */ /* 0x000ee2000c1e1b00 */
[----:B------:R-:W-:-:S04]  /*01d0*/  IMAD.WIDE R12, R10, 0x4, R12 ;  /* 0x000000040a0c7825 */ /* 0x000fc800078e020c */
[----:B------:R-:W-:Y:S02]  /*01e0*/  IMAD.WIDE R16, R10, 0x4, R16 ;  /* 0x000000040a107825 */ /* 0x000fe400078e0210 */
[----:B------:R-:W4:Y:S04]  /*01f0*/  LDG.E.EL.64 R12, desc[UR4][R12.64] ;  /* 0x000000040c0c7981 */ /* 0x000f28000c2e1b00 */
[----:B------:R0:W4:Y:S02]  /*0200*/  LDG.E.EL.64 R10, desc[UR4][R16.64] ;  /* 0x00000004100a7981 */ /* 0x000124000c2e1b00 */
[----:B0-----:R-:W-:Y:S01]  /*0210*/  HFMA2.MMA R17, -RZ, RZ, 1.625, 0 ;  /* 0x3e800000ff117435 */ /* 0x001fe200000001ff */
[----:B--2---:R-:W-:Y:S01]  /*0220*/  FADD R2, R2, 9.9999997473787516356e-06 ;  /* 0x3727c5ac02027421 */ /* 0x004fe20000000000 */
[----:B------:R-:W-:-:S03]  /*0230*/  FADD R3, R3, 9.9999997473787516356e-06 ;  /* 0x3727c5ac03037421 */ /* 0x000fc60000000000 */
[----:B------:R-:W0:Y:S08]  /*0240*/  MUFU.SQRT R18, R2 ;  /* 0x0000000200127308 */ /* 0x000e300000002000 */
[----:B------:R1:W2:Y:S01]  /*0250*/  MUFU.SQRT R19, R3 ;  /* 0x0000000300137308 */ /* 0x0002a20000002000 */
[C---:B0-----:R-:W-:Y:S02]  /*0260*/  FSETP.GT.AND P0, PT, R18.reuse, 8.50705917302346158658e+37, PT ;  /* 0x7e8000001200780b */ /* 0x041fe40003f04000 */
[----:B------:R-:W-:Y:S01]  /*0270*/  FSETP.GEU.AND P2, PT, R18, 1.175494350822287508e-38, PT ;  /* 0x008000001200780b */ /* 0x000fe20003f4e000 */
[----:B---3--:R-:W-:Y:S01]  /*0280*/  FADD R16, R5, R9 ;  /* 0x0000000905107221 */ /* 0x008fe20000000000 */
[----:B-1----:R-:W0:Y:S01]  /*0290*/  LDC.64 R2, c[0x0][0x248] ;  /* 0x00009200ff027b82 */ /* 0x002e220000000a00 */
[----:B--2---:R-:W-:-:S02]  /*02a0*/  FSETP.GT.AND P1, PT, R19, 8.50705917302346158658e+37, PT ;  /* 0x7e8000001300780b */ /* 0x004fc40003f24000 */
[----:B------:R-:W-:-:S06]  /*02b0*/  FSETP.GEU.AND P3, PT, R19, 1.175494350822287508e-38, PT ;  /* 0x008000001300780b */ /* 0x000fcc0003f6e000 */
[----:B------:R-:W-:-:S04]  /*02c0*/  @P0 FMUL R18, R18, 0.25 ;  /* 0x3e80000012120820 */ /* 0x000fc80000400000 */
[----:B------:R-:W-:Y:S01]  /*02d0*/  @!P2 FMUL R18, R18, 16777216 ;  /* 0x4b8000001212a820 */ /* 0x000fe20000400000 */
[----:B------:R-:W-:-:S04]  /*02e0*/  @P1 FMUL R19, R19, 0.25 ;  /* 0x3e80000013131820 */ /* 0x000fc80000400000 */
[----:B------:R-:W-:Y:S01]  /*02f0*/  @!P3 FMUL R19, R19, 16777216 ;  /* 0x4b8000001313b820 */ /* 0x000fe20000400000 */
[----:B------:R-:W1:Y:S01]  /*0300*/  MUFU.RCP R18, R18 ;  /* 0x0000001200127308 */ /* 0x000e620000001000 */
[----:B------:R-:W-:Y:S01]  /*0310*/  FADD R5, R4, R8 ;  /* 0x0000000804057221 */ /* 0x000fe20000000000 */
[----:B------:R-:W-:-:S06]  /*0320*/  FSEL R9, R17, 1, P0 ;  /* 0x3f80000011097808 */ /* 0x000fcc0000000000 */
[----:B------:R-:W2:Y:S01]  /*0330*/  MUFU.RCP R19, R19 ;  /* 0x0000001300137308 */ /* 0x000ea20000001000 */
[----:B------:R-:W-:Y:S01]  /*0340*/  FSEL R8, R17, 1, P1 ;  /* 0x3f80000011087808 */ /* 0x000fe20000800000 */
[----:B----4-:R-:W-:Y:S01]  /*0350*/  FADD R16, R7, R16 ;  /* 0x0000001007107221 */ /* 0x010fe20000000000 */
[----:B------:R-:W-:Y:S02]  /*0360*/  FADD R7, R6, R5 ;  /* 0x0000000506077221 */ /* 0x000fe40000000000 */
[----:B------:R-:W3:Y:S01]  /*0370*/  LDC.64 R4, c[0x0][0x250] ;  /* 0x00009400ff047b82 */ /* 0x000ee20000000a00 */
[----:B------:R-:W-:Y:S01]  /*0380*/  @!P2 FMUL R9, R9, 16777216 ;  /* 0x4b8000000909a820 */ /* 0x000fe20000400000 */
[----:B------:R-:W-:Y:S01]  /*0390*/  @!P3 FMUL R8, R8, 16777216 ;  /* 0x4b8000000808b820 */ /* 0x000fe20000400000 */
[----:B-----5:R-:W-:Y:S01]  /*03a0*/  FADD R15, -R15, R16 ;  /* 0x000000100f0f7221 */ /* 0x020fe20000000100 */
[----:B------:R-:W-:Y:S01]  /*03b0*/  FADD R14, -R14, R7 ;  /* 0x000000070e0e7221 */ /* 0x000fe20000000100 */
[----:B-1----:R-:W-:Y:S01]  /*03c0*/  FMUL R9, R18, R9 ;  /* 0x0000000912097220 */ /* 0x002fe20000400000 */
[----:B--2---:R-:W-:-:S03]  /*03d0*/  FMUL R8, R19, R8 ;  /* 0x0000000813087220 */ /* 0x004fc60000400000 */
[----:B------:R-:W-:Y:S01]  /*03e0*/  FMUL R9, R14, R9 ;  /* 0x000000090e097220 */ /* 0x000fe20000400000 */
[----:B------:R-:W-:-:S03]  /*03f0*/  FMUL R8, R15, R8 ;  /* 0x000000080f087220 */ /* 0x000fc60000400000 */
[----:B------:R-:W-:Y:S01]  /*0400*/  FFMA R9, R10, R9, R12 ;  /* 0x000000090a097223 */ /* 0x000fe2000000000c */
[----:B------:R-:W-:-:S04]  /*0410*/  FFMA R8, R11, R8, R13 ;  /* 0x000000080b087223 */ /* 0x000fc8000000000d */
[C---:B------:R-:W-:Y:S02]  /*0420*/  FSETP.GEU.AND P0, PT, R9.reuse, RZ, PT ;  /* 0x000000ff0900720b */ /* 0x040fe40003f0e000 */
[----:B------:R-:W-:Y:S01]  /*0430*/  FSETP.GEU.AND P1, PT, R8, RZ, PT ;  /* 0x000000ff0800720b */ /* 0x000fe20003f2e000 */
[----:B0-----:R-:W-:Y:S01]  /*0440*/  IMAD.WIDE R2, R0, 0x4, R2 ;  /* 0x0000000400027825 */ /* 0x001fe200078e0202 */
[----:B------:R-:W-:Y:S02]  /*0450*/  FSEL R6, R9, RZ, P0 ;  /* 0x000000ff09067208 */ /* 0x000fe40000000000 */
[----:B------:R-:W-:Y:S01]  /*0460*/  FSEL R7, R8, RZ, P1 ;  /* 0x000000ff08077208 */ /* 0x000fe20000800000 */
[----:B---3--:R-:W-:-:S04]  /*0470*/  IMAD.WIDE R4, R0, 0x4, R4 ;  /* 0x0000000400047825 */ /* 0x008fc800078e0204 */
[----:B------:R-:W-:Y:S04]  /*0480*/  STG.E.64 desc[UR4][R2.64], R6 ;  /* 0x0000000602007986 */ /* 0x000fe8000c101b04 */
[----:B------:R-:W-:Y:S01]  /*0490*/  STG.E.64 desc[UR4][R4.64], R14 ;  /* 0x0000000e04007986 */ /* 0x000fe2000c101b04 */
[----:B------:R-:W-:Y:S05]  /*04a0*/  EXIT ;  /* 0x000000000000794d */ /* 0x000fea0003800000 */
.L_x_0:
[----:B------:R-:W-:-:S00]  /*04b0*/  BRA `(.L_x_0) ;  /* 0xfffffffc00fc7947 */ /* 0x000fc0000383ffff */
[----:B------:R-:W-:-:S00]  /*04c0*/  NOP ;  /* 0x0000000000007918 */ /* 0x000fc00000000000 */
        /* <DEDUP_REMOVED lines=11> */
.L_x_1:


//--------------------- .nv.global.init           --------------------------
	.section	.nv.global.init,"aw",@progbits
.nv.global.init:
	.type		_$_str,@object
	.size		_$_str,(_$_str_$_2 - _$_str)
_$_str:
        /*0000*/ 	.byte	0x5f, 0x5f, 0x43, 0x55, 0x44, 0x41, 0x5f, 0x46, 0x54, 0x5a, 0x00
	.type		_$_str_$_2,@object
	.size		_$_str_$_2,(.L_1 - _$_str_$_2)
_$_str_$_2:
        /*000b*/ 	.byte	0x5f, 0x5f, 0x43, 0x55, 0x44, 0x41, 0x5f, 0x50, 0x52, 0x45, 0x43, 0x5f, 0x53, 0x51, 0x52, 0x54
        /*001b*/ 	.byte	0x00
.L_1:


//--------------------- .nv.constant0.triton_poi_fused__native_batch_norm_legit_no_training_add_native_batch_norm_backward_relu_24 --------------------------
	.section	.nv.constant0.triton_poi_fused__native_batch_norm_legit_no_training_add_native_batch_norm_backward_relu_24,"a",@progbits
	.sectionflags	@""
	.align	4
.nv.constant0.triton_poi_fused__native_batch_norm_legit_no_training_add_native_batch_norm_backward_relu_24:
	.zero		604
